//
// Generated by NVIDIA NVVM Compiler
//
// Compiler Build ID: CL-36424714
// Cuda compilation tools, release 13.0, V13.0.88
// Based on NVVM 20.0.0
//

.version 9.0
.target sm_100
.address_size 64

	// .globl	_Z19SumReductionKernel0PiiS_
// _ZZ19SumReductionKernel2PiiS_E4smem has been demoted
// _ZZ19SumReductionKernel3PiiS_E4smem has been demoted
// _ZZ19SumReductionKernel4PiiS_E4smem has been demoted

.visible .entry _Z19SumReductionKernel0PiiS_(
	.param .u64 .ptr .align 1 _Z19SumReductionKernel0PiiS__param_0,
	.param .u32 _Z19SumReductionKernel0PiiS__param_1,
	.param .u64 .ptr .align 1 _Z19SumReductionKernel0PiiS__param_2
)
{
	.reg .pred 	%p<6>;
	.reg .b32 	%r<17>;
	.reg .b64 	%rd<9>;

	ld.param.u64 	%rd4, [_Z19SumReductionKernel0PiiS__param_0];
	ld.param.u32 	%r6, [_Z19SumReductionKernel0PiiS__param_1];
	ld.param.u64 	%rd3, [_Z19SumReductionKernel0PiiS__param_2];
	cvta.to.global.u64 	%rd1, %rd4;
	mov.u32 	%r1, %tid.x;
	shl.b32 	%r2, %r1, 1;
	mov.u32 	%r3, %ntid.x;
	mul.wide.u32 	%rd5, %r2, 4;
	add.s64 	%rd2, %rd1, %rd5;
	mov.b32 	%r16, 1;
$L__BB0_1:
	add.s32 	%r8, %r16, -1;
	and.b32  	%r9, %r8, %r1;
	setp.ne.s32 	%p1, %r9, 0;
	add.s32 	%r11, %r16, %r2;
	setp.ge.u32 	%p2, %r11, %r6;
	or.pred  	%p3, %p1, %p2;
	@%p3 bra 	$L__BB0_3;
	mul.wide.s32 	%rd6, %r16, 4;
	add.s64 	%rd7, %rd2, %rd6;
	ld.global.u32 	%r12, [%rd7];
	ld.global.u32 	%r13, [%rd2];
	add.s32 	%r14, %r13, %r12;
	st.global.u32 	[%rd2], %r14;
$L__BB0_3:
	bar.sync 	0;
	shl.b32 	%r16, %r16, 1;
	setp.le.u32 	%p4, %r16, %r3;
	@%p4 bra 	$L__BB0_1;
	setp.ne.s32 	%p5, %r1, 0;
	@%p5 bra 	$L__BB0_6;
	ld.global.u32 	%r15, [%rd1];
	cvta.to.global.u64 	%rd8, %rd3;
	st.global.u32 	[%rd8], %r15;
$L__BB0_6:
	ret;

}
	// .globl	_Z19SumReductionKernel1PiiS_
.visible .entry _Z19SumReductionKernel1PiiS_(
	.param .u64 .ptr .align 1 _Z19SumReductionKernel1PiiS__param_0,
	.param .u32 _Z19SumReductionKernel1PiiS__param_1,
	.param .u64 .ptr .align 1 _Z19SumReductionKernel1PiiS__param_2
)
{
	.reg .pred 	%p<6>;
	.reg .b32 	%r<13>;
	.reg .b64 	%rd<9>;

	ld.param.u64 	%rd4, [_Z19SumReductionKernel1PiiS__param_0];
	ld.param.u32 	%r5, [_Z19SumReductionKernel1PiiS__param_1];
	ld.param.u64 	%rd3, [_Z19SumReductionKernel1PiiS__param_2];
	cvta.to.global.u64 	%rd1, %rd4;
	mov.u32 	%r1, %tid.x;
	mov.u32 	%r12, %ntid.x;
	mul.wide.u32 	%rd5, %r1, 4;
	add.s64 	%rd2, %rd1, %rd5;
$L__BB1_1:
	setp.ge.u32 	%p1, %r1, %r12;
	add.s32 	%r7, %r12, %r1;
	setp.ge.u32 	%p2, %r7, %r5;
	or.pred  	%p3, %p1, %p2;
	@%p3 bra 	$L__BB1_3;
	mul.wide.s32 	%rd6, %r12, 4;
	add.s64 	%rd7, %rd2, %rd6;
	ld.global.u32 	%r8, [%rd7];
	ld.global.u32 	%r9, [%rd2];
	add.s32 	%r10, %r9, %r8;
	st.global.u32 	[%rd2], %r10;
$L__BB1_3:
	bar.sync 	0;
	shr.u32 	%r4, %r12, 1;
	setp.gt.u32 	%p4, %r12, 1;
	mov.u32 	%r12, %r4;
	@%p4 bra 	$L__BB1_1;
	setp.ne.s32 	%p5, %r1, 0;
	@%p5 bra 	$L__BB1_6;
	ld.global.u32 	%r11, [%rd1];
	cvta.to.global.u64 	%rd8, %rd3;
	st.global.u32 	[%rd8], %r11;
$L__BB1_6:
	ret;

}
	// .globl	_Z19SumReductionKernel2PiiS_
.visible .entry _Z19SumReductionKernel2PiiS_(
	.param .u64 .ptr .align 1 _Z19SumReductionKernel2PiiS__param_0,
	.param .u32 _Z19SumReductionKernel2PiiS__param_1,
	.param .u64 .ptr .align 1 _Z19SumReductionKernel2PiiS__param_2
)
{
	.reg .pred 	%p<29>;
	.reg .b32 	%r<47>;
	.reg .b64 	%rd<7>;
	// demoted variable
	.shared .align 4 .b8 _ZZ19SumReductionKernel2PiiS_E4smem[2048];
	ld.param.u64 	%rd2, [_Z19SumReductionKernel2PiiS__param_0];
	ld.param.u32 	%r4, [_Z19SumReductionKernel2PiiS__param_1];
	ld.param.u64 	%rd1, [_Z19SumReductionKernel2PiiS__param_2];
	cvta.to.global.u64 	%rd3, %rd2;
	mov.u32 	%r5, %tid.x;
	mul.wide.u32 	%rd4, %r5, 4;
	add.s64 	%rd5, %rd3, %rd4;
	ld.global.u32 	%r6, [%rd5];
	ld.global.u32 	%r7, [%rd5+2048];
	add.s32 	%r8, %r7, %r6;
	shl.b32 	%r9, %r5, 2;
	mov.u32 	%r10, _ZZ19SumReductionKernel2PiiS_E4smem;
	add.s32 	%r2, %r10, %r9;
	st.shared.u32 	[%r2], %r8;
	bar.sync 	0;
	setp.gt.u32 	%p1, %r5, 255;
	add.s32 	%r11, %r5, 256;
	setp.ge.u32 	%p2, %r11, %r4;
	or.pred  	%p3, %p1, %p2;
	@%p3 bra 	$L__BB2_2;
	ld.shared.u32 	%r12, [%r2+1024];
	ld.shared.u32 	%r13, [%r2];
	add.s32 	%r14, %r13, %r12;
	st.shared.u32 	[%r2], %r14;
$L__BB2_2:
	bar.sync 	0;
	setp.gt.u32 	%p4, %r5, 127;
	add.s32 	%r15, %r5, 128;
	setp.ge.u32 	%p5, %r15, %r4;
	or.pred  	%p6, %p4, %p5;
	@%p6 bra 	$L__BB2_4;
	ld.shared.u32 	%r16, [%r2+512];
	ld.shared.u32 	%r17, [%r2];
	add.s32 	%r18, %r17, %r16;
	st.shared.u32 	[%r2], %r18;
$L__BB2_4:
	bar.sync 	0;
	setp.gt.u32 	%p7, %r5, 63;
	add.s32 	%r19, %r5, 64;
	setp.ge.u32 	%p8, %r19, %r4;
	or.pred  	%p9, %p7, %p8;
	@%p9 bra 	$L__BB2_6;
	ld.shared.u32 	%r20, [%r2+256];
	ld.shared.u32 	%r21, [%r2];
	add.s32 	%r22, %r21, %r20;
	st.shared.u32 	[%r2], %r22;
$L__BB2_6:
	bar.sync 	0;
	setp.gt.u32 	%p10, %r5, 31;
	add.s32 	%r23, %r5, 32;
	setp.ge.u32 	%p11, %r23, %r4;
	or.pred  	%p12, %p10, %p11;
	@%p12 bra 	$L__BB2_8;
	ld.shared.u32 	%r24, [%r2+128];
	ld.shared.u32 	%r25, [%r2];
	add.s32 	%r26, %r25, %r24;
	st.shared.u32 	[%r2], %r26;
$L__BB2_8:
	bar.sync 	0;
	setp.gt.u32 	%p13, %r5, 15;
	add.s32 	%r27, %r5, 16;
	setp.ge.u32 	%p14, %r27, %r4;
	or.pred  	%p15, %p13, %p14;
	@%p15 bra 	$L__BB2_10;
	ld.shared.u32 	%r28, [%r2+64];
	ld.shared.u32 	%r29, [%r2];
	add.s32 	%r30, %r29, %r28;
	st.shared.u32 	[%r2], %r30;
$L__BB2_10:
	bar.sync 	0;
	setp.gt.u32 	%p16, %r5, 7;
	add.s32 	%r31, %r5, 8;
	setp.ge.u32 	%p17, %r31, %r4;
	or.pred  	%p18, %p16, %p17;
	@%p18 bra 	$L__BB2_12;
	ld.shared.u32 	%r32, [%r2+32];
	ld.shared.u32 	%r33, [%r2];
	add.s32 	%r34, %r33, %r32;
	st.shared.u32 	[%r2], %r34;
$L__BB2_12:
	bar.sync 	0;
	setp.gt.u32 	%p19, %r5, 3;
	add.s32 	%r35, %r5, 4;
	setp.ge.u32 	%p20, %r35, %r4;
	or.pred  	%p21, %p19, %p20;
	@%p21 bra 	$L__BB2_14;
	ld.shared.u32 	%r36, [%r2+16];
	ld.shared.u32 	%r37, [%r2];
	add.s32 	%r38, %r37, %r36;
	st.shared.u32 	[%r2], %r38;
$L__BB2_14:
	bar.sync 	0;
	setp.gt.u32 	%p22, %r5, 1;
	add.s32 	%r39, %r5, 2;
	setp.ge.u32 	%p23, %r39, %r4;
	or.pred  	%p24, %p22, %p23;
	@%p24 bra 	$L__BB2_16;
	ld.shared.u32 	%r40, [%r2+8];
	ld.shared.u32 	%r41, [%r2];
	add.s32 	%r42, %r41, %r40;
	st.shared.u32 	[%r2], %r42;
$L__BB2_16:
	bar.sync 	0;
	setp.ne.s32 	%p25, %r5, 0;
	setp.lt.u32 	%p26, %r4, 2;
	or.pred  	%p27, %p25, %p26;
	@%p27 bra 	$L__BB2_18;
	ld.shared.u32 	%r43, [%r2+4];
	ld.shared.u32 	%r44, [%r2];
	add.s32 	%r45, %r44, %r43;
	st.shared.u32 	[%r2], %r45;
$L__BB2_18:
	setp.ne.s32 	%p28, %r5, 0;
	@%p28 bra 	$L__BB2_20;
	ld.shared.u32 	%r46, [_ZZ19SumReductionKernel2PiiS_E4smem];
	cvta.to.global.u64 	%rd6, %rd1;
	st.global.u32 	[%rd6], %r46;
$L__BB2_20:
	ret;

}
	// .globl	_Z19SumReductionKernel3PiiS_
.visible .entry _Z19SumReductionKernel3PiiS_(
	.param .u64 .ptr .align 1 _Z19SumReductionKernel3PiiS__param_0,
	.param .u32 _Z19SumReductionKernel3PiiS__param_1,
	.param .u64 .ptr .align 1 _Z19SumReductionKernel3PiiS__param_2
)
{
	.reg .pred 	%p<26>;
	.reg .b32 	%r<48>;
	.reg .b64 	%rd<9>;
	// demoted variable
	.shared .align 4 .b8 _ZZ19SumReductionKernel3PiiS_E4smem[1024];
	ld.param.u64 	%rd2, [_Z19SumReductionKernel3PiiS__param_0];
	ld.param.u32 	%r4, [_Z19SumReductionKernel3PiiS__param_1];
	ld.param.u64 	%rd1, [_Z19SumReductionKernel3PiiS__param_2];
	cvta.to.global.u64 	%rd3, %rd2;
	mov.u32 	%r5, %ctaid.x;
	shl.b32 	%r6, %r5, 9;
	mov.u32 	%r7, %tid.x;
	add.s32 	%r8, %r6, %r7;
	mul.wide.u32 	%rd4, %r8, 4;
	add.s64 	%rd5, %rd3, %rd4;
	ld.global.u32 	%r9, [%rd5];
	add.s32 	%r10, %r8, 256;
	mul.wide.u32 	%rd6, %r10, 4;
	add.s64 	%rd7, %rd3, %rd6;
	ld.global.u32 	%r11, [%rd7];
	add.s32 	%r12, %r11, %r9;
	shl.b32 	%r13, %r7, 2;
	mov.u32 	%r14, _ZZ19SumReductionKernel3PiiS_E4smem;
	add.s32 	%r2, %r14, %r13;
	st.shared.u32 	[%r2], %r12;
	bar.sync 	0;
	setp.gt.u32 	%p1, %r7, 127;
	add.s32 	%r15, %r7, 128;
	setp.ge.u32 	%p2, %r15, %r4;
	or.pred  	%p3, %p1, %p2;
	@%p3 bra 	$L__BB3_2;
	ld.shared.u32 	%r16, [%r2+512];
	ld.shared.u32 	%r17, [%r2];
	add.s32 	%r18, %r17, %r16;
	st.shared.u32 	[%r2], %r18;
$L__BB3_2:
	bar.sync 	0;
	setp.gt.u32 	%p4, %r7, 63;
	add.s32 	%r19, %r7, 64;
	setp.ge.u32 	%p5, %r19, %r4;
	or.pred  	%p6, %p4, %p5;
	@%p6 bra 	$L__BB3_4;
	ld.shared.u32 	%r20, [%r2+256];
	ld.shared.u32 	%r21, [%r2];
	add.s32 	%r22, %r21, %r20;
	st.shared.u32 	[%r2], %r22;
$L__BB3_4:
	bar.sync 	0;
	setp.gt.u32 	%p7, %r7, 31;
	add.s32 	%r23, %r7, 32;
	setp.ge.u32 	%p8, %r23, %r4;
	or.pred  	%p9, %p7, %p8;
	@%p9 bra 	$L__BB3_6;
	ld.shared.u32 	%r24, [%r2+128];
	ld.shared.u32 	%r25, [%r2];
	add.s32 	%r26, %r25, %r24;
	st.shared.u32 	[%r2], %r26;
$L__BB3_6:
	bar.sync 	0;
	setp.gt.u32 	%p10, %r7, 15;
	add.s32 	%r27, %r7, 16;
	setp.ge.u32 	%p11, %r27, %r4;
	or.pred  	%p12, %p10, %p11;
	@%p12 bra 	$L__BB3_8;
	ld.shared.u32 	%r28, [%r2+64];
	ld.shared.u32 	%r29, [%r2];
	add.s32 	%r30, %r29, %r28;
	st.shared.u32 	[%r2], %r30;
$L__BB3_8:
	bar.sync 	0;
	setp.gt.u32 	%p13, %r7, 7;
	add.s32 	%r31, %r7, 8;
	setp.ge.u32 	%p14, %r31, %r4;
	or.pred  	%p15, %p13, %p14;
	@%p15 bra 	$L__BB3_10;
	ld.shared.u32 	%r32, [%r2+32];
	ld.shared.u32 	%r33, [%r2];
	add.s32 	%r34, %r33, %r32;
	st.shared.u32 	[%r2], %r34;
$L__BB3_10:
	bar.sync 	0;
	setp.gt.u32 	%p16, %r7, 3;
	add.s32 	%r35, %r7, 4;
	setp.ge.u32 	%p17, %r35, %r4;
	or.pred  	%p18, %p16, %p17;
	@%p18 bra 	$L__BB3_12;
	ld.shared.u32 	%r36, [%r2+16];
	ld.shared.u32 	%r37, [%r2];
	add.s32 	%r38, %r37, %r36;
	st.shared.u32 	[%r2], %r38;
$L__BB3_12:
	bar.sync 	0;
	setp.gt.u32 	%p19, %r7, 1;
	add.s32 	%r39, %r7, 2;
	setp.ge.u32 	%p20, %r39, %r4;
	or.pred  	%p21, %p19, %p20;
	@%p21 bra 	$L__BB3_14;
	ld.shared.u32 	%r40, [%r2+8];
	ld.shared.u32 	%r41, [%r2];
	add.s32 	%r42, %r41, %r40;
	st.shared.u32 	[%r2], %r42;
$L__BB3_14:
	bar.sync 	0;
	setp.ne.s32 	%p22, %r7, 0;
	setp.lt.u32 	%p23, %r4, 2;
	or.pred  	%p24, %p22, %p23;
	@%p24 bra 	$L__BB3_16;
	ld.shared.u32 	%r43, [%r2+4];
	ld.shared.u32 	%r44, [%r2];
	add.s32 	%r45, %r44, %r43;
	st.shared.u32 	[%r2], %r45;
$L__BB3_16:
	setp.ne.s32 	%p25, %r7, 0;
	@%p25 bra 	$L__BB3_18;
	ld.shared.u32 	%r46, [_ZZ19SumReductionKernel3PiiS_E4smem];
	cvta.to.global.u64 	%rd8, %rd1;
	atom.global.add.u32 	%r47, [%rd8], %r46;
$L__BB3_18:
	ret;

}
	// .globl	_Z19SumReductionKernel4PiiS_
.visible .entry _Z19SumReductionKernel4PiiS_(
	.param .u64 .ptr .align 1 _Z19SumReductionKernel4PiiS__param_0,
	.param .u32 _Z19SumReductionKernel4PiiS__param_1,
	.param .u64 .ptr .align 1 _Z19SumReductionKernel4PiiS__param_2
)
{
	.reg .pred 	%p<29>;
	.reg .b32 	%r<60>;
	.reg .b64 	%rd<13>;
	// demoted variable
	.shared .align 4 .b8 _ZZ19SumReductionKernel4PiiS_E4smem[1024];
	ld.param.u64 	%rd2, [_Z19SumReductionKernel4PiiS__param_0];
	ld.param.u32 	%r4, [_Z19SumReductionKernel4PiiS__param_1];
	ld.param.u64 	%rd1, [_Z19SumReductionKernel4PiiS__param_2];
	cvta.to.global.u64 	%rd3, %rd2;
	mov.u32 	%r5, %ntid.x;
	mov.u32 	%r6, %ctaid.x;
	mul.lo.s32 	%r7, %r6, %r5;
	shl.b32 	%r8, %r7, 2;
	mov.u32 	%r9, %tid.x;
	add.s32 	%r10, %r8, %r9;
	mul.wide.u32 	%rd4, %r10, 4;
	add.s64 	%rd5, %rd3, %rd4;
	ld.global.u32 	%r11, [%rd5];
	add.s32 	%r12, %r10, 256;
	mul.wide.u32 	%rd6, %r12, 4;
	add.s64 	%rd7, %rd3, %rd6;
	ld.global.u32 	%r13, [%rd7];
	add.s32 	%r14, %r13, %r11;
	add.s32 	%r15, %r10, 512;
	mul.wide.u32 	%rd8, %r15, 4;
	add.s64 	%rd9, %rd3, %rd8;
	ld.global.u32 	%r16, [%rd9];
	add.s32 	%r17, %r16, %r14;
	add.s32 	%r18, %r10, 768;
	mul.wide.u32 	%rd10, %r18, 4;
	add.s64 	%rd11, %rd3, %rd10;
	ld.global.u32 	%r19, [%rd11];
	add.s32 	%r20, %r19, %r17;
	shl.b32 	%r21, %r9, 2;
	mov.u32 	%r22, _ZZ19SumReductionKernel4PiiS_E4smem;
	add.s32 	%r2, %r22, %r21;
	st.shared.u32 	[%r2], %r20;
	bar.sync 	0;
	setp.gt.u32 	%p1, %r9, 255;
	add.s32 	%r23, %r9, 256;
	setp.ge.u32 	%p2, %r23, %r4;
	or.pred  	%p3, %p1, %p2;
	@%p3 bra 	$L__BB4_2;
	ld.shared.u32 	%r24, [%r2+1024];
	ld.shared.u32 	%r25, [%r2];
	add.s32 	%r26, %r25, %r24;
	st.shared.u32 	[%r2], %r26;
$L__BB4_2:
	bar.sync 	0;
	setp.gt.u32 	%p4, %r9, 127;
	add.s32 	%r27, %r9, 128;
	setp.ge.u32 	%p5, %r27, %r4;
	or.pred  	%p6, %p4, %p5;
	@%p6 bra 	$L__BB4_4;
	ld.shared.u32 	%r28, [%r2+512];
	ld.shared.u32 	%r29, [%r2];
	add.s32 	%r30, %r29, %r28;
	st.shared.u32 	[%r2], %r30;
$L__BB4_4:
	bar.sync 	0;
	setp.gt.u32 	%p7, %r9, 63;
	add.s32 	%r31, %r9, 64;
	setp.ge.u32 	%p8, %r31, %r4;
	or.pred  	%p9, %p7, %p8;
	@%p9 bra 	$L__BB4_6;
	ld.shared.u32 	%r32, [%r2+256];
	ld.shared.u32 	%r33, [%r2];
	add.s32 	%r34, %r33, %r32;
	st.shared.u32 	[%r2], %r34;
$L__BB4_6:
	bar.sync 	0;
	setp.gt.u32 	%p10, %r9, 31;
	add.s32 	%r35, %r9, 32;
	setp.ge.u32 	%p11, %r35, %r4;
	or.pred  	%p12, %p10, %p11;
	@%p12 bra 	$L__BB4_8;
	ld.shared.u32 	%r36, [%r2+128];
	ld.shared.u32 	%r37, [%r2];
	add.s32 	%r38, %r37, %r36;
	st.shared.u32 	[%r2], %r38;
$L__BB4_8:
	bar.sync 	0;
	setp.gt.u32 	%p13, %r9, 15;
	add.s32 	%r39, %r9, 16;
	setp.ge.u32 	%p14, %r39, %r4;
	or.pred  	%p15, %p13, %p14;
	@%p15 bra 	$L__BB4_10;
	ld.shared.u32 	%r40, [%r2+64];
	ld.shared.u32 	%r41, [%r2];
	add.s32 	%r42, %r41, %r40;
	st.shared.u32 	[%r2], %r42;
$L__BB4_10:
	bar.sync 	0;
	setp.gt.u32 	%p16, %r9, 7;
	add.s32 	%r43, %r9, 8;
	setp.ge.u32 	%p17, %r43, %r4;
	or.pred  	%p18, %p16, %p17;
	@%p18 bra 	$L__BB4_12;
	ld.shared.u32 	%r44, [%r2+32];
	ld.shared.u32 	%r45, [%r2];
	add.s32 	%r46, %r45, %r44;
	st.shared.u32 	[%r2], %r46;
$L__BB4_12:
	bar.sync 	0;
	setp.gt.u32 	%p19, %r9, 3;
	add.s32 	%r47, %r9, 4;
	setp.ge.u32 	%p20, %r47, %r4;
	or.pred  	%p21, %p19, %p20;
	@%p21 bra 	$L__BB4_14;
	ld.shared.u32 	%r48, [%r2+16];
	ld.shared.u32 	%r49, [%r2];
	add.s32 	%r50, %r49, %r48;
	st.shared.u32 	[%r2], %r50;
$L__BB4_14:
	bar.sync 	0;
	setp.gt.u32 	%p22, %r9, 1;
	add.s32 	%r51, %r9, 2;
	setp.ge.u32 	%p23, %r51, %r4;
	or.pred  	%p24, %p22, %p23;
	@%p24 bra 	$L__BB4_16;
	ld.shared.u32 	%r52, [%r2+8];
	ld.shared.u32 	%r53, [%r2];
	add.s32 	%r54, %r53, %r52;
	st.shared.u32 	[%r2], %r54;
$L__BB4_16:
	bar.sync 	0;
	setp.ne.s32 	%p25, %r9, 0;
	setp.lt.u32 	%p26, %r4, 2;
	or.pred  	%p27, %p25, %p26;
	@%p27 bra 	$L__BB4_18;
	ld.shared.u32 	%r55, [%r2+4];
	ld.shared.u32 	%r56, [%r2];
	add.s32 	%r57, %r56, %r55;
	st.shared.u32 	[%r2], %r57;
$L__BB4_18:
	setp.ne.s32 	%p28, %r9, 0;
	@%p28 bra 	$L__BB4_20;
	ld.shared.u32 	%r58, [_ZZ19SumReductionKernel4PiiS_E4smem];
	cvta.to.global.u64 	%rd12, %rd1;
	atom.global.add.u32 	%r59, [%rd12], %r58;
$L__BB4_20:
	ret;

}


// ===== COMPILED SASS (sm_100) =====

	.target	sm_100

	.elftype	@"ET_EXEC"


//--------------------- .note.nv.tkinfo           --------------------------
	.section	.note.nv.tkinfo,"",@"SHT_NOTE"
	.sectionflags	@"SHF_NOTE_NV_TKINFO"
	.tkinfo
        /*0018*/ 	.word	0x00000002
        /*0030*/ 	.string	""
        /*0030*/ 	.string	"ptxas"
        /*0030*/ 	.string	"Cuda compilation tools, release 13.0, V13.0.88"
        /*0030*/ 	.string	"Build cuda_13.0.r13.0/compiler.36424714_0"
        /*0030*/ 	.string	"-arch sm_100 -m 64 "



//--------------------- .note.nv.cuinfo           --------------------------
	.section	.note.nv.cuinfo,"",@"SHT_NOTE"
	.sectionflags	@"SHF_NOTE_NV_CUINFO"
        /*0018*/ 	.short	0x0002
        /*001a*/ 	.short	0x0064
        /*001c*/ 	.short	0x0082
	.zero		2


//--------------------- .nv.info                  --------------------------
	.section	.nv.info,"",@"SHT_CUDA_INFO"
	.align	4


	//----- nvinfo : EIATTR_REGCOUNT
	.align		4
        /*0000*/ 	.byte	0x04, 0x2f
        /*0002*/ 	.short	(.L_1 - .L_0)
	.align		4
.L_0:
        /*0004*/ 	.word	index@(_Z19SumReductionKernel0PiiS_)
        /*0008*/ 	.word	0x0000000e


	//----- nvinfo : EIATTR_FRAME_SIZE
	.align		4
.L_1:
        /*000c*/ 	.byte	0x04, 0x11
        /*000e*/ 	.short	(.L_3 - .L_2)
	.align		4
.L_2:
        /*0010*/ 	.word	index@(_Z19SumReductionKernel0PiiS_)
        /*0014*/ 	.word	0x00000000


	//----- nvinfo : EIATTR_REGCOUNT
	.align		4
.L_3:
        /*0018*/ 	.byte	0x04, 0x2f
        /*001a*/ 	.short	(.L_5 - .L_4)
	.align		4
.L_4:
        /*001c*/ 	.word	index@(_Z19SumReductionKernel1PiiS_)
        /*0020*/ 	.word	0x0000000c


	//----- nvinfo : EIATTR_FRAME_SIZE
	.align		4
.L_5:
        /*0024*/ 	.byte	0x04, 0x11
        /*0026*/ 	.short	(.L_7 - .L_6)
	.align		4
.L_6:
        /*0028*/ 	.word	index@(_Z19SumReductionKernel1PiiS_)
        /*002c*/ 	.word	0x00000000


	//----- nvinfo : EIATTR_REGCOUNT
	.align		4
.L_7:
        /*0030*/ 	.byte	0x04, 0x2f
        /*0032*/ 	.short	(.L_9 - .L_8)
	.align		4
.L_8:
        /*0034*/ 	.word	index@(_Z19SumReductionKernel2PiiS_)
        /*0038*/ 	.word	0x0000000a


	//----- nvinfo : EIATTR_FRAME_SIZE
	.align		4
.L_9:
        /*003c*/ 	.byte	0x04, 0x11
        /*003e*/ 	.short	(.L_11 - .L_10)
	.align		4
.L_10:
        /*0040*/ 	.word	index@(_Z19SumReductionKernel2PiiS_)
        /*0044*/ 	.word	0x00000000


	//----- nvinfo : EIATTR_REGCOUNT
	.align		4
.L_11:
        /*0048*/ 	.byte	0x04, 0x2f
        /*004a*/ 	.short	(.L_13 - .L_12)
	.align		4
.L_12:
        /*004c*/ 	.word	index@(_Z19SumReductionKernel3PiiS_)
        /*0050*/ 	.word	0x0000000b


	//----- nvinfo : EIATTR_FRAME_SIZE
	.align		4
.L_13:
        /*0054*/ 	.byte	0x04, 0x11
        /*0056*/ 	.short	(.L_15 - .L_14)
	.align		4
.L_14:
        /*0058*/ 	.word	index@(_Z19SumReductionKernel3PiiS_)
        /*005c*/ 	.word	0x00000000


	//----- nvinfo : EIATTR_REGCOUNT
	.align		4
.L_15:
        /*0060*/ 	.byte	0x04, 0x2f
        /*0062*/ 	.short	(.L_17 - .L_16)
	.align		4
.L_16:
        /*0064*/ 	.word	index@(_Z19SumReductionKernel4PiiS_)
        /*0068*/ 	.word	0x0000000e


	//----- nvinfo : EIATTR_FRAME_SIZE
	.align		4
.L_17:
        /*006c*/ 	.byte	0x04, 0x11
        /*006e*/ 	.short	(.L_19 - .L_18)
	.align		4
.L_18:
        /*0070*/ 	.word	index@(_Z19SumReductionKernel4PiiS_)
        /*0074*/ 	.word	0x00000000


	//----- nvinfo : EIATTR_MIN_STACK_SIZE
	.align		4
.L_19:
        /*0078*/ 	.byte	0x04, 0x12
        /*007a*/ 	.short	(.L_21 - .L_20)
	.align		4
.L_20:
        /*007c*/ 	.word	index@(_Z19SumReductionKernel4PiiS_)
        /*0080*/ 	.word	0x00000000


	//----- nvinfo : EIATTR_MIN_STACK_SIZE
	.align		4
.L_21:
        /*0084*/ 	.byte	0x04, 0x12
        /*0086*/ 	.short	(.L_23 - .L_22)
	.align		4
.L_22:
        /*0088*/ 	.word	index@(_Z19SumReductionKernel3PiiS_)
        /*008c*/ 	.word	0x00000000


	//----- nvinfo : EIATTR_MIN_STACK_SIZE
	.align		4
.L_23:
        /*0090*/ 	.byte	0x04, 0x12
        /*0092*/ 	.short	(.L_25 - .L_24)
	.align		4
.L_24:
        /*0094*/ 	.word	index@(_Z19SumReductionKernel2PiiS_)
        /*0098*/ 	.word	0x00000000


	//----- nvinfo : EIATTR_MIN_STACK_SIZE
	.align		4
.L_25:
        /*009c*/ 	.byte	0x04, 0x12
        /*009e*/ 	.short	(.L_27 - .L_26)
	.align		4
.L_26:
        /*00a0*/ 	.word	index@(_Z19SumReductionKernel1PiiS_)
        /*00a4*/ 	.word	0x00000000


	//----- nvinfo : EIATTR_MIN_STACK_SIZE
	.align		4
.L_27:
        /*00a8*/ 	.byte	0x04, 0x12
        /*00aa*/ 	.short	(.L_29 - .L_28)
	.align		4
.L_28:
        /*00ac*/ 	.word	index@(_Z19SumReductionKernel0PiiS_)
        /*00b0*/ 	.word	0x00000000
.L_29:


//--------------------- .nv.compat                --------------------------
	.section	.nv.compat,"",@"SHT_CUDA_COMPAT_INFO"
	.align	4
        /*0000*/ 	.byte	0x02, 0x09, 0x00, 0x00, 0x02, 0x02, 0x01, 0x00, 0x02, 0x05, 0x05, 0x00, 0x03, 0x07, 0x01, 0x01
        /*0010*/ 	.byte	0x02, 0x03, 0x00, 0x00, 0x02, 0x06, 0x01, 0x00, 0x04, 0x0b, 0x08, 0x00, 0x09, 0x00, 0x00, 0x00
        /*0020*/ 	.byte	0x00, 0x00, 0x00, 0x00


//--------------------- .nv.info._Z19SumReductionKernel4PiiS_ --------------------------
	.section	.nv.info._Z19SumReductionKernel4PiiS_,"",@"SHT_CUDA_INFO"
	.sectionflags	@""
	.align	4


	//----- nvinfo : EIATTR_CUDA_API_VERSION
	.align		4
        /*0000*/ 	.byte	0x04, 0x37
        /*0002*/ 	.short	(.L_31 - .L_30)
.L_30:
        /*0004*/ 	.word	0x00000082


	//----- nvinfo : EIATTR_KPARAM_INFO
	.align		4
.L_31:
        /*0008*/ 	.byte	0x04, 0x17
        /*000a*/ 	.short	(.L_33 - .L_32)
.L_32:
        /*000c*/ 	.word	0x00000000
        /*0010*/ 	.short	0x0002
        /*0012*/ 	.short	0x0010
        /*0014*/ 	.byte	0x00, 0xf5, 0x21, 0x00


	//----- nvinfo : EIATTR_KPARAM_INFO
	.align		4
.L_33:
        /*0018*/ 	.byte	0x04, 0x17
        /*001a*/ 	.short	(.L_35 - .L_34)
.L_34:
        /*001c*/ 	.word	0x00000000
        /*0020*/ 	.short	0x0001
        /*0022*/ 	.short	0x0008
        /*0024*/ 	.byte	0x00, 0xf0, 0x11, 0x00


	//----- nvinfo : EIATTR_KPARAM_INFO
	.align		4
.L_35:
        /*0028*/ 	.byte	0x04, 0x17
        /*002a*/ 	.short	(.L_37 - .L_36)
.L_36:
        /*002c*/ 	.word	0x00000000
        /*0030*/ 	.short	0x0000
        /*0032*/ 	.short	0x0000
        /*0034*/ 	.byte	0x00, 0xf5, 0x21, 0x00


	//----- nvinfo : EIATTR_SPARSE_MMA_MASK
	.align		4
.L_37:
        /*0038*/ 	.byte	0x03, 0x50
        /*003a*/ 	.short	0x0000


	//----- nvinfo : EIATTR_MAXREG_COUNT
	.align		4
        /*003c*/ 	.byte	0x03, 0x1b
        /*003e*/ 	.short	0x00ff


	//----- nvinfo : EIATTR_NUM_BARRIERS
	.align		4
        /*0040*/ 	.byte	0x02, 0x4c
        /*0042*/ 	.byte	0x01
	.zero		1


	//----- nvinfo : EIATTR_MERCURY_ISA_VERSION
	.align		4
        /*0044*/ 	.byte	0x03, 0x5f
        /*0046*/ 	.short	0x0101


	//----- nvinfo : EIATTR_VRC_CTA_INIT_COUNT
	.align		4
        /*0048*/ 	.byte	0x02, 0x4a
	.zero		1
	.zero		1


	//----- nvinfo : EIATTR_EXIT_INSTR_OFFSETS
	.align		4
        /*004c*/ 	.byte	0x04, 0x1c
        /*004e*/ 	.short	(.L_39 - .L_38)


	//   ....[0]....
.L_38:
        /*0050*/ 	.word	0x00000630


	//   ....[1]....
        /*0054*/ 	.word	0x00000670


	//----- nvinfo : EIATTR_CBANK_PARAM_SIZE
	.align		4
.L_39:
        /*0058*/ 	.byte	0x03, 0x19
        /*005a*/ 	.short	0x0018


	//----- nvinfo : EIATTR_PARAM_CBANK
	.align		4
        /*005c*/ 	.byte	0x04, 0x0a
        /*005e*/ 	.short	(.L_41 - .L_40)
	.align		4
.L_40:
        /*0060*/ 	.word	index@(.nv.constant0._Z19SumReductionKernel4PiiS_)
        /*0064*/ 	.short	0x0380
        /*0066*/ 	.short	0x0018


	//----- nvinfo : EIATTR_SW_WAR
	.align		4
.L_41:
        /*0068*/ 	.byte	0x04, 0x36
        /*006a*/ 	.short	(.L_43 - .L_42)
.L_42:
        /*006c*/ 	.word	0x00000008
.L_43:


//--------------------- .nv.info._Z19SumReductionKernel3PiiS_ --------------------------
	.section	.nv.info._Z19SumReductionKernel3PiiS_,"",@"SHT_CUDA_INFO"
	.sectionflags	@""
	.align	4


	//----- nvinfo : EIATTR_CUDA_API_VERSION
	.align		4
        /*0000*/ 	.byte	0x04, 0x37
        /*0002*/ 	.short	(.L_45 - .L_44)
.L_44:
        /*0004*/ 	.word	0x00000082


	//----- nvinfo : EIATTR_KPARAM_INFO
	.align		4
.L_45:
        /*0008*/ 	.byte	0x04, 0x17
        /*000a*/ 	.short	(.L_47 - .L_46)
.L_46:
        /*000c*/ 	.word	0x00000000
        /*0010*/ 	.short	0x0002
        /*0012*/ 	.short	0x0010
        /*0014*/ 	.byte	0x00, 0xf5, 0x21, 0x00


	//----- nvinfo : EIATTR_KPARAM_INFO
	.align		4
.L_47:
        /*0018*/ 	.byte	0x04, 0x17
        /*001a*/ 	.short	(.L_49 - .L_48)
.L_48:
        /*001c*/ 	.word	0x00000000
        /*0020*/ 	.short	0x0001
        /*0022*/ 	.short	0x0008
        /*0024*/ 	.byte	0x00, 0xf0, 0x11, 0x00


	//----- nvinfo : EIATTR_KPARAM_INFO
	.align		4
.L_49:
        /*0028*/ 	.byte	0x04, 0x17
        /*002a*/ 	.short	(.L_51 - .L_50)
.L_50:
        /*002c*/ 	.word	0x00000000
        /*0030*/ 	.short	0x0000
        /*0032*/ 	.short	0x0000
        /*0034*/ 	.byte	0x00, 0xf5, 0x21, 0x00


	//----- nvinfo : EIATTR_SPARSE_MMA_MASK
	.align		4
.L_51:
        /*0038*/ 	.byte	0x03, 0x50
        /*003a*/ 	.short	0x0000


	//----- nvinfo : EIATTR_MAXREG_COUNT
	.align		4
        /*003c*/ 	.byte	0x03, 0x1b
        /*003e*/ 	.short	0x00ff


	//----- nvinfo : EIATTR_NUM_BARRIERS
	.align		4
        /*0040*/ 	.byte	0x02, 0x4c
        /*0042*/ 	.byte	0x01
	.zero		1


	//----- nvinfo : EIATTR_MERCURY_ISA_VERSION
	.align		4
        /*0044*/ 	.byte	0x03, 0x5f
        /*0046*/ 	.short	0x0101


	//----- nvinfo : EIATTR_VRC_CTA_INIT_COUNT
	.align		4
        /*0048*/ 	.byte	0x02, 0x4a
	.zero		1
	.zero		1


	//----- nvinfo : EIATTR_EXIT_INSTR_OFFSETS
	.align		4
        /*004c*/ 	.byte	0x04, 0x1c
        /*004e*/ 	.short	(.L_53 - .L_52)


	//   ....[0]....
.L_52:
        /*0050*/ 	.word	0x00000520


	//   ....[1]....
        /*0054*/ 	.word	0x00000560


	//----- nvinfo : EIATTR_CBANK_PARAM_SIZE
	.align		4
.L_53:
        /*0058*/ 	.byte	0x03, 0x19
        /*005a*/ 	.short	0x0018


	//----- nvinfo : EIATTR_PARAM_CBANK
	.align		4
        /*005c*/ 	.byte	0x04, 0x0a
        /*005e*/ 	.short	(.L_55 - .L_54)
	.align		4
.L_54:
        /*0060*/ 	.word	index@(.nv.constant0._Z19SumReductionKernel3PiiS_)
        /*0064*/ 	.short	0x0380
        /*0066*/ 	.short	0x0018


	//----- nvinfo : EIATTR_SW_WAR
	.align		4
.L_55:
        /*0068*/ 	.byte	0x04, 0x36
        /*006a*/ 	.short	(.L_57 - .L_56)
.L_56:
        /*006c*/ 	.word	0x00000008
.L_57:


//--------------------- .nv.info._Z19SumReductionKernel2PiiS_ --------------------------
	.section	.nv.info._Z19SumReductionKernel2PiiS_,"",@"SHT_CUDA_INFO"
	.sectionflags	@""
	.align	4


	//----- nvinfo : EIATTR_CUDA_API_VERSION
	.align		4
        /*0000*/ 	.byte	0x04, 0x37
        /*0002*/ 	.short	(.L_59 - .L_58)
.L_58:
        /*0004*/ 	.word	0x00000082


	//----- nvinfo : EIATTR_KPARAM_INFO
	.align		4
.L_59:
        /*0008*/ 	.byte	0x04, 0x17
        /*000a*/ 	.short	(.L_61 - .L_60)
.L_60:
        /*000c*/ 	.word	0x00000000
        /*0010*/ 	.short	0x0002
        /*0012*/ 	.short	0x0010
        /*0014*/ 	.byte	0x00, 0xf5, 0x21, 0x00


	//----- nvinfo : EIATTR_KPARAM_INFO
	.align		4
.L_61:
        /*0018*/ 	.byte	0x04, 0x17
        /*001a*/ 	.short	(.L_63 - .L_62)
.L_62:
        /*001c*/ 	.word	0x00000000
        /*0020*/ 	.short	0x0001
        /*0022*/ 	.short	0x0008
        /*0024*/ 	.byte	0x00, 0xf0, 0x11, 0x00


	//----- nvinfo : EIATTR_KPARAM_INFO
	.align		4
.L_63:
        /*0028*/ 	.byte	0x04, 0x17
        /*002a*/ 	.short	(.L_65 - .L_64)
.L_64:
        /*002c*/ 	.word	0x00000000
        /*0030*/ 	.short	0x0000
        /*0032*/ 	.short	0x0000
        /*0034*/ 	.byte	0x00, 0xf5, 0x21, 0x00


	//----- nvinfo : EIATTR_SPARSE_MMA_MASK
	.align		4
.L_65:
        /*0038*/ 	.byte	0x03, 0x50
        /*003a*/ 	.short	0x0000


	//----- nvinfo : EIATTR_MAXREG_COUNT
	.align		4
        /*003c*/ 	.byte	0x03, 0x1b
        /*003e*/ 	.short	0x00ff


	//----- nvinfo : EIATTR_NUM_BARRIERS
	.align		4
        /*0040*/ 	.byte	0x02, 0x4c
        /*0042*/ 	.byte	0x01
	.zero		1


	//----- nvinfo : EIATTR_MERCURY_ISA_VERSION
	.align		4
        /*0044*/ 	.byte	0x03, 0x5f
        /*0046*/ 	.short	0x0101


	//----- nvinfo : EIATTR_VRC_CTA_INIT_COUNT
	.align		4
        /*0048*/ 	.byte	0x02, 0x4a
	.zero		1
	.zero		1


	//----- nvinfo : EIATTR_EXIT_INSTR_OFFSETS
	.align		4
        /*004c*/ 	.byte	0x04, 0x1c
        /*004e*/ 	.short	(.L_67 - .L_66)


	//   ....[0]....
.L_66:
        /*0050*/ 	.word	0x00000560


	//   ....[1]....
        /*0054*/ 	.word	0x000005a0


	//----- nvinfo : EIATTR_CBANK_PARAM_SIZE
	.align		4
.L_67:
        /*0058*/ 	.byte	0x03, 0x19
        /*005a*/ 	.short	0x0018


	//----- nvinfo : EIATTR_PARAM_CBANK
	.align		4
        /*005c*/ 	.byte	0x04, 0x0a
        /*005e*/ 	.short	(.L_69 - .L_68)
	.align		4
.L_68:
        /*0060*/ 	.word	index@(.nv.constant0._Z19SumReductionKernel2PiiS_)
        /*0064*/ 	.short	0x0380
        /*0066*/ 	.short	0x0018


	//----- nvinfo : EIATTR_SW_WAR
	.align		4
.L_69:
        /*0068*/ 	.byte	0x04, 0x36
        /*006a*/ 	.short	(.L_71 - .L_70)
.L_70:
        /*006c*/ 	.word	0x00000008
.L_71:


//--------------------- .nv.info._Z19SumReductionKernel1PiiS_ --------------------------
	.section	.nv.info._Z19SumReductionKernel1PiiS_,"",@"SHT_CUDA_INFO"
	.sectionflags	@""
	.align	4


	//----- nvinfo : EIATTR_CUDA_API_VERSION
	.align		4
        /*0000*/ 	.byte	0x04, 0x37
        /*0002*/ 	.short	(.L_73 - .L_72)
.L_72:
        /*0004*/ 	.word	0x00000082


	//----- nvinfo : EIATTR_KPARAM_INFO
	.align		4
.L_73:
        /*0008*/ 	.byte	0x04, 0x17
        /*000a*/ 	.short	(.L_75 - .L_74)
.L_74:
        /*000c*/ 	.word	0x00000000
        /*0010*/ 	.short	0x0002
        /*0012*/ 	.short	0x0010
        /*0014*/ 	.byte	0x00, 0xf5, 0x21, 0x00


	//----- nvinfo : EIATTR_KPARAM_INFO
	.align		4
.L_75:
        /*0018*/ 	.byte	0x04, 0x17
        /*001a*/ 	.short	(.L_77 - .L_76)
.L_76:
        /*001c*/ 	.word	0x00000000
        /*0020*/ 	.short	0x0001
        /*0022*/ 	.short	0x0008
        /*0024*/ 	.byte	0x00, 0xf0, 0x11, 0x00


	//----- nvinfo : EIATTR_KPARAM_INFO
	.align		4
.L_77:
        /*0028*/ 	.byte	0x04, 0x17
        /*002a*/ 	.short	(.L_79 - .L_78)
.L_78:
        /*002c*/ 	.word	0x00000000
        /*0030*/ 	.short	0x0000
        /*0032*/ 	.short	0x0000
        /*0034*/ 	.byte	0x00, 0xf5, 0x21, 0x00


	//----- nvinfo : EIATTR_SPARSE_MMA_MASK
	.align		4
.L_79:
        /*0038*/ 	.byte	0x03, 0x50
        /*003a*/ 	.short	0x0000


	//----- nvinfo : EIATTR_MAXREG_COUNT
	.align		4
        /*003c*/ 	.byte	0x03, 0x1b
        /*003e*/ 	.short	0x00ff


	//----- nvinfo : EIATTR_NUM_BARRIERS
	.align		4
        /*0040*/ 	.byte	0x02, 0x4c
        /*0042*/ 	.byte	0x01
	.zero		1


	//----- nvinfo : EIATTR_MERCURY_ISA_VERSION
	.align		4
        /*0044*/ 	.byte	0x03, 0x5f
        /*0046*/ 	.short	0x0101


	//----- nvinfo : EIATTR_VRC_CTA_INIT_COUNT
	.align		4
        /*0048*/ 	.byte	0x02, 0x4a
	.zero		1
	.zero		1


	//----- nvinfo : EIATTR_EXIT_INSTR_OFFSETS
	.align		4
        /*004c*/ 	.byte	0x04, 0x1c
        /*004e*/ 	.short	(.L_81 - .L_80)


	//   ....[0]....
.L_80:
        /*0050*/ 	.word	0x00000180


	//   ....[1]....
        /*0054*/ 	.word	0x000001d0


	//----- nvinfo : EIATTR_CRS_STACK_SIZE
	.align		4
.L_81:
        /*0058*/ 	.byte	0x04, 0x1e
        /*005a*/ 	.short	(.L_83 - .L_82)
.L_82:
        /*005c*/ 	.word	0x00000000


	//----- nvinfo : EIATTR_CBANK_PARAM_SIZE
	.align		4
.L_83:
        /*0060*/ 	.byte	0x03, 0x19
        /*0062*/ 	.short	0x0018


	//----- nvinfo : EIATTR_PARAM_CBANK
	.align		4
        /*0064*/ 	.byte	0x04, 0x0a
        /*0066*/ 	.short	(.L_85 - .L_84)
	.align		4
.L_84:
        /*0068*/ 	.word	index@(.nv.constant0._Z19SumReductionKernel1PiiS_)
        /*006c*/ 	.short	0x0380
        /*006e*/ 	.short	0x0018


	//----- nvinfo : EIATTR_SW_WAR
	.align		4
.L_85:
        /*0070*/ 	.byte	0x04, 0x36
        /*0072*/ 	.short	(.L_87 - .L_86)
.L_86:
        /*0074*/ 	.word	0x00000008
.L_87:


//--------------------- .nv.info._Z19SumReductionKernel0PiiS_ --------------------------
	.section	.nv.info._Z19SumReductionKernel0PiiS_,"",@"SHT_CUDA_INFO"
	.sectionflags	@""
	.align	4


	//----- nvinfo : EIATTR_CUDA_API_VERSION
	.align		4
        /*0000*/ 	.byte	0x04, 0x37
        /*0002*/ 	.short	(.L_89 - .L_88)
.L_88:
        /*0004*/ 	.word	0x00000082


	//----- nvinfo : EIATTR_KPARAM_INFO
	.align		4
.L_89:
        /*0008*/ 	.byte	0x04, 0x17
        /*000a*/ 	.short	(.L_91 - .L_90)
.L_90:
        /*000c*/ 	.word	0x00000000
        /*0010*/ 	.short	0x0002
        /*0012*/ 	.short	0x0010
        /*0014*/ 	.byte	0x00, 0xf5, 0x21, 0x00


	//----- nvinfo : EIATTR_KPARAM_INFO
	.align		4
.L_91:
        /*0018*/ 	.byte	0x04, 0x17
        /*001a*/ 	.short	(.L_93 - .L_92)
.L_92:
        /*001c*/ 	.word	0x00000000
        /*0020*/ 	.short	0x0001
        /*0022*/ 	.short	0x0008
        /*0024*/ 	.byte	0x00, 0xf0, 0x11, 0x00


	//----- nvinfo : EIATTR_KPARAM_INFO
	.align		4
.L_93:
        /*0028*/ 	.byte	0x04, 0x17
        /*002a*/ 	.short	(.L_95 - .L_94)
.L_94:
        /*002c*/ 	.word	0x00000000
        /*0030*/ 	.short	0x0000
        /*0032*/ 	.short	0x0000
        /*0034*/ 	.byte	0x00, 0xf5, 0x21, 0x00


	//----- nvinfo : EIATTR_SPARSE_MMA_MASK
	.align		4
.L_95:
        /*0038*/ 	.byte	0x03, 0x50
        /*003a*/ 	.short	0x0000


	//----- nvinfo : EIATTR_MAXREG_COUNT
	.align		4
        /*003c*/ 	.byte	0x03, 0x1b
        /*003e*/ 	.short	0x00ff


	//----- nvinfo : EIATTR_NUM_BARRIERS
	.align		4
        /*0040*/ 	.byte	0x02, 0x4c
        /*0042*/ 	.byte	0x01
	.zero		1


	//----- nvinfo : EIATTR_MERCURY_ISA_VERSION
	.align		4
        /*0044*/ 	.byte	0x03, 0x5f
        /*0046*/ 	.short	0x0101


	//----- nvinfo : EIATTR_VRC_CTA_INIT_COUNT
	.align		4
        /*0048*/ 	.byte	0x02, 0x4a
	.zero		1
	.zero		1


	//----- nvinfo : EIATTR_EXIT_INSTR_OFFSETS
	.align		4
        /*004c*/ 	.byte	0x04, 0x1c
        /*004e*/ 	.short	(.L_97 - .L_96)


	//   ....[0]....
.L_96:
        /*0050*/ 	.word	0x000001a0


	//   ....[1]....
        /*0054*/ 	.word	0x000001f0


	//----- nvinfo : EIATTR_CRS_STACK_SIZE
	.align		4
.L_97:
        /*0058*/ 	.byte	0x04, 0x1e
        /*005a*/ 	.short	(.L_99 - .L_98)
.L_98:
        /*005c*/ 	.word	0x00000000


	//----- nvinfo : EIATTR_CBANK_PARAM_SIZE
	.align		4
.L_99:
        /*0060*/ 	.byte	0x03, 0x19
        /*0062*/ 	.short	0x0018


	//----- nvinfo : EIATTR_PARAM_CBANK
	.align		4
        /*0064*/ 	.byte	0x04, 0x0a
        /*0066*/ 	.short	(.L_101 - .L_100)
	.align		4
.L_100:
        /*0068*/ 	.word	index@(.nv.constant0._Z19SumReductionKernel0PiiS_)
        /*006c*/ 	.short	0x0380
        /*006e*/ 	.short	0x0018


	//----- nvinfo : EIATTR_SW_WAR
	.align		4
.L_101:
        /*0070*/ 	.byte	0x04, 0x36
        /*0072*/ 	.short	(.L_103 - .L_102)
.L_102:
        /*0074*/ 	.word	0x00000008
.L_103:


//--------------------- .nv.callgraph             --------------------------
	.section	.nv.callgraph,"",@"SHT_CUDA_CALLGRAPH"
	.align	4
	.sectionentsize	8
	.align		4
        /*0000*/ 	.word	0x00000000
	.align		4
        /*0004*/ 	.word	0xffffffff
	.align		4
        /*0008*/ 	.word	0x00000000
	.align		4
        /*000c*/ 	.word	0xfffffffe
	.align		4
        /*0010*/ 	.word	0x00000000
	.align		4
        /*0014*/ 	.word	0xfffffffd
	.align		4
        /*0018*/ 	.word	0x00000000
	.align		4
        /*001c*/ 	.word	0xfffffffc


//--------------------- .text._Z19SumReductionKernel4PiiS_ --------------------------
	.section	.text._Z19SumReductionKernel4PiiS_,"ax",@progbits
	.align	128
        .global         _Z19SumReductionKernel4PiiS_
        .type           _Z19SumReductionKernel4PiiS_,@function
        .size           _Z19SumReductionKernel4PiiS_,(.L_x_11 - _Z19SumReductionKernel4PiiS_)
        .other          _Z19SumReductionKernel4PiiS_,@"STO_CUDA_ENTRY STV_DEFAULT"
_Z19SumReductionKernel4PiiS_:
.text._Z19SumReductionKernel4PiiS_:
[----:B------:R-:W-:Y:S01]  /*0000*/  LDC R1, c[0x0][0x37c] ;  /* 0x0000df00ff017b82 */ /* 0x000fe20000000800 */
[----:B------:R-:W0:Y:S01]  /*0010*/  S2R R3, SR_CTAID.X ;  /* 0x0000000000037919 */ /* 0x000e220000002500 */
[----:B------:R-:W0:Y:S06]  /*0020*/  LDCU UR4, c[0x0][0x360] ;  /* 0x00006c00ff0477ac */ /* 0x000e2c0008000800 */
[----:B------:R-:W1:Y:S01]  /*0030*/  LDC.64 R10, c[0x0][0x380] ;  /* 0x0000e000ff0a7b82 */ /* 0x000e620000000a00 */
[----:B------:R-:W2:Y:S01]  /*0040*/  S2R R0, SR_TID.X ;  /* 0x0000000000007919 */ /* 0x000ea20000002100 */
[----:B------:R-:W3:Y:S06]  /*0050*/  LDCU.64 UR6, c[0x0][0x358] ;  /* 0x00006b00ff0677ac */ /* 0x000eec0008000a00 */
[----:B------:R-:W4:Y:S01]  /*0060*/  LDC R2, c[0x0][0x388] ;  /* 0x0000e200ff027b82 */ /* 0x000f220000000800 */
[----:B0-----:R-:W-:-:S04]  /*0070*/  IMAD R3, R3, UR4, RZ ;  /* 0x0000000403037c24 */ /* 0x001fc8000f8e02ff */
[----:B--2---:R-:W-:-:S04]  /*0080*/  IMAD R3, R3, 0x4, R0 ;  /* 0x0000000403037824 */ /* 0x004fc800078e0200 */
[C---:B------:R-:W-:Y:S02]  /*0090*/  VIADD R7, R3.reuse, 0x100 ;  /* 0x0000010003077836 */ /* 0x040fe40000000000 */
[C---:B------:R-:W-:Y:S02]  /*00a0*/  VIADD R9, R3.reuse, 0x200 ;  /* 0x0000020003097836 */ /* 0x040fe40000000000 */
[----:B-1----:R-:W-:-:S04]  /*00b0*/  IMAD.WIDE.U32 R4, R3, 0x4, R10 ;  /* 0x0000000403047825 */ /* 0x002fc800078e000a */
[----:B------:R-:W-:Y:S02]  /*00c0*/  VIADD R3, R3, 0x300 ;  /* 0x0000030003037836 */ /* 0x000fe40000000000 */
[--C-:B------:R-:W-:Y:S01]  /*00d0*/  IMAD.WIDE.U32 R6, R7, 0x4, R10.reuse ;  /* 0x0000000407067825 */ /* 0x100fe200078e000a */
[----:B---3--:R-:W2:Y:S03]  /*00e0*/  LDG.E R4, desc[UR6][R4.64] ;  /* 0x0000000604047981 */ /* 0x008ea6000c1e1900 */
[--C-:B------:R-:W-:Y:S02]  /*00f0*/  IMAD.WIDE.U32 R8, R9, 0x4, R10.reuse ;  /* 0x0000000409087825 */ /* 0x100fe400078e000a */
[----:B------:R-:W2:Y:S02]  /*0100*/  LDG.E R7, desc[UR6][R6.64] ;  /* 0x0000000606077981 */ /* 0x000ea4000c1e1900 */
[----:B------:R-:W-:-:S02]  /*0110*/  IMAD.WIDE.U32 R10, R3, 0x4, R10 ;  /* 0x00000004030a7825 */ /* 0x000fc400078e000a */
[----:B------:R-:W2:Y:S04]  /*0120*/  LDG.E R8, desc[UR6][R8.64] ;  /* 0x0000000608087981 */ /* 0x000ea8000c1e1900 */
[----:B------:R-:W3:Y:S01]  /*0130*/  LDG.E R11, desc[UR6][R10.64] ;  /* 0x000000060a0b7981 */ /* 0x000ee2000c1e1900 */
[----:B------:R-:W0:Y:S01]  /*0140*/  S2UR UR5, SR_CgaCtaId ;  /* 0x00000000000579c3 */ /* 0x000e220000008800 */
[----:B------:R-:W-:Y:S01]  /*0150*/  UMOV UR4, 0x400 ;  /* 0x0000040000047882 */ /* 0x000fe20000000000 */
[----:B------:R-:W-:-:S05]  /*0160*/  VIADD R3, R0, 0x100 ;  /* 0x0000010000037836 */ /* 0x000fca0000000000 */
[----:B----4-:R-:W-:Y:S01]  /*0170*/  ISETP.GE.U32.AND P0, PT, R3, R2, PT ;  /* 0x000000020300720c */ /* 0x010fe20003f06070 */
[----:B0-----:R-:W-:-:S06]  /*0180*/  ULEA UR4, UR5, UR4, 0x18 ;  /* 0x0000000405047291 */ /* 0x001fcc000f8ec0ff */
[C---:B------:R-:W-:Y:S02]  /*0190*/  LEA R3, R0.reuse, UR4, 0x2 ;  /* 0x0000000400037c11 */ /* 0x040fe4000f8e10ff */
[----:B------:R-:W-:Y:S02]  /*01a0*/  ISETP.GT.U32.OR P0, PT, R0, 0xff, P0 ;  /* 0x000000ff0000780c */ /* 0x000fe40000704470 */
[----:B--2---:R-:W-:-:S04]  /*01b0*/  IADD3 R4, PT, PT, R8, R7, R4 ;  /* 0x0000000708047210 */ /* 0x004fc80007ffe004 */
[----:B---3--:R-:W-:-:S05]  /*01c0*/  IADD3 R4, PT, PT, R4, R11, RZ ;  /* 0x0000000b04047210 */ /* 0x008fca0007ffe0ff */
[----:B------:R-:W-:Y:S01]  /*01d0*/  STS [R3], R4 ;  /* 0x0000000403007388 */ /* 0x000fe20000000800 */
[----:B------:R-:W-:Y:S06]  /*01e0*/  BAR.SYNC.DEFER_BLOCKING 0x0 ;  /* 0x0000000000007b1d */ /* 0x000fec0000010000 */
[----:B------:R-:W-:Y:S04]  /*01f0*/  @!P0 LDS R5, [R3+0x400] ;  /* 0x0004000003058984 */ /* 0x000fe80000000800 */
[----:B------:R-:W0:Y:S01]  /*0200*/  @!P0 LDS R6, [R3] ;  /* 0x0000000003068984 */ /* 0x000e220000000800 */
[----:B------:R-:W-:-:S05]  /*0210*/  VIADD R7, R0, 0x80 ;  /* 0x0000008000077836 */ /* 0x000fca0000000000 */
[----:B------:R-:W-:-:S04]  /*0220*/  ISETP.GE.U32.AND P1, PT, R7, R2, PT ;  /* 0x000000020700720c */ /* 0x000fc80003f26070 */
[----:B------:R-:W-:Y:S01]  /*0230*/  ISETP.GT.U32.OR P1, PT, R0, 0x7f, P1 ;  /* 0x0000007f0000780c */ /* 0x000fe20000f24470 */
[----:B0-----:R-:W-:-:S05]  /*0240*/  @!P0 IMAD.IADD R6, R5, 0x1, R6 ;  /* 0x0000000105068824 */ /* 0x001fca00078e0206 */
[----:B------:R-:W-:Y:S01]  /*0250*/  @!P0 STS [R3], R6 ;  /* 0x0000000603008388 */ /* 0x000fe20000000800 */
        /* <DEDUP_REMOVED lines=11> */
[----:B------:R-:W-:-:S04]  /*0310*/  IADD3 R7, PT, PT, R0, 0x20, RZ ;  /* 0x0000002000077810 */ /* 0x000fc80007ffe0ff */
        /* <DEDUP_REMOVED lines=17> */
[----:B------:R-:W-:Y:S02]  /*0430*/  ISETP.GT.U32.OR P1, PT, R0, 0x7, P1 ;  /* 0x000000070000780c */ /* 0x000fe40000f24470 */
[----:B0-----:R-:W-:-:S05]  /*0440*/  @!P0 IADD3 R6, PT, PT, R5, R6, RZ ;  /* 0x0000000605068210 */ /* 0x001fca0007ffe0ff */
        /* <DEDUP_REMOVED lines=20> */
[----:B------:R-:W-:-:S04]  /*0590*/  ISETP.GE.U32.AND P0, PT, R2, 0x2, PT ;  /* 0x000000020200780c */ /* 0x000fc80003f06070 */
[----:B------:R-:W-:Y:S01]  /*05a0*/  ISETP.NE.OR P0, PT, R0, RZ, !P0 ;  /* 0x000000ff0000720c */ /* 0x000fe20004705670 */
[----:B0-----:R-:W-:-:S05]  /*05b0*/  @!P1 IMAD.IADD R4, R5, 0x1, R4 ;  /* 0x0000000105049824 */ /* 0x001fca00078e0204 */
[----:B------:R-:W-:Y:S01]  /*05c0*/  @!P1 STS [R3], R4 ;  /* 0x0000000403009388 */ /* 0x000fe20000000800 */
[----:B------:R-:W-:Y:S06]  /*05d0*/  BAR.SYNC.DEFER_BLOCKING 0x0 ;  /* 0x0000000000007b1d */ /* 0x000fec0000010000 */
[----:B------:R-:W-:Y:S04]  /*05e0*/  @!P0 LDS R2, [R3+0x4] ;  /* 0x0000040003028984 */ /* 0x000fe80000000800 */
[----:B------:R-:W0:Y:S01]  /*05f0*/  @!P0 LDS R5, [R3] ;  /* 0x0000000003058984 */ /* 0x000e220000000800 */
[----:B------:R-:W-:Y:S01]  /*0600*/  ISETP.NE.AND P1, PT, R0, RZ, PT ;  /* 0x000000ff0000720c */ /* 0x000fe20003f25270 */
[----:B0-----:R-:W-:-:S05]  /*0610*/  @!P0 IMAD.IADD R2, R2, 0x1, R5 ;  /* 0x0000000102028824 */ /* 0x001fca00078e0205 */
[----:B------:R0:W-:Y:S07]  /*0620*/  @!P0 STS [R3], R2 ;  /* 0x0000000203008388 */ /* 0x0001ee0000000800 */
[----:B------:R-:W-:Y:S05]  /*0630*/  @P1 EXIT ;  /* 0x000000000000194d */ /* 0x000fea0003800000 */
[----:B------:R-:W1:Y:S01]  /*0640*/  LDS R5, [UR4] ;  /* 0x00000004ff057984 */ /* 0x000e620008000800 */
[----:B0-----:R-:W1:Y:S03]  /*0650*/  LDC.64 R2, c[0x0][0x390] ;  /* 0x0000e400ff027b82 */ /* 0x001e660000000a00 */
[----:B-1----:R-:W-:Y:S01]  /*0660*/  REDG.E.ADD.STRONG.GPU desc[UR6][R2.64], R5 ;  /* 0x000000050200798e */ /* 0x002fe2000c12e106 */
[----:B------:R-:W-:Y:S05]  /*0670*/  EXIT ;  /* 0x000000000000794d */ /* 0x000fea0003800000 */
.L_x_0:
[----:B------:R-:W-:-:S00]  /*0680*/  BRA `(.L_x_0) ;  /* 0xfffffffc00fc7947 */ /* 0x000fc0000383ffff */
[----:B------:R-:W-:-:S00]  /*0690*/  NOP ;  /* 0x0000000000007918 */ /* 0x000fc00000000000 */
        /* <DEDUP_REMOVED lines=14> */
.L_x_11:


//--------------------- .text._Z19SumReductionKernel3PiiS_ --------------------------
	.section	.text._Z19SumReductionKernel3PiiS_,"ax",@progbits
	.align	128
        .global         _Z19SumReductionKernel3PiiS_
        .type           _Z19SumReductionKernel3PiiS_,@function
        .size           _Z19SumReductionKernel3PiiS_,(.L_x_12 - _Z19SumReductionKernel3PiiS_)
        .other          _Z19SumReductionKernel3PiiS_,@"STO_CUDA_ENTRY STV_DEFAULT"
_Z19SumReductionKernel3PiiS_:
.text._Z19SumReductionKernel3PiiS_:
[----:B------:R-:W-:Y:S01]  /*0000*/  LDC R1, c[0x0][0x37c] ;  /* 0x0000df00ff017b82 */ /* 0x000fe20000000800 */
[----:B------:R-:W0:Y:S07]  /*0010*/  S2R R5, SR_CTAID.X ;  /* 0x0000000000057919 */ /* 0x000e2e0000002500 */
[----:B------:R-:W1:Y:S01]  /*0020*/  LDC.64 R6, c[0x0][0x380] ;  /* 0x0000e000ff067b82 */ /* 0x000e620000000a00 */
[----:B------:R-:W2:Y:S01]  /*0030*/  LDCU.64 UR6, c[0x0][0x358] ;  /* 0x00006b00ff0677ac */ /* 0x000ea20008000a00 */
[----:B------:R-:W0:Y:S06]  /*0040*/  S2R R0, SR_TID.X ;  /* 0x0000000000007919 */ /* 0x000e2c0000002100 */
[----:B------:R-:W3:Y:S01]  /*0050*/  LDC R2, c[0x0][0x388] ;  /* 0x0000e200ff027b82 */ /* 0x000ee20000000800 */
[----:B0-----:R-:W-:-:S04]  /*0060*/  IMAD R5, R5, 0x200, R0 ;  /* 0x0000020005057824 */ /* 0x001fc800078e0200 */
[C---:B------:R-:W-:Y:S02]  /*0070*/  VIADD R3, R5.reuse, 0x100 ;  /* 0x0000010005037836 */ /* 0x040fe40000000000 */
[----:B-1----:R-:W-:-:S04]  /*0080*/  IMAD.WIDE.U32 R4, R5, 0x4, R6 ;  /* 0x0000000405047825 */ /* 0x002fc800078e0006 */
[----:B------:R-:W-:Y:S02]  /*0090*/  IMAD.WIDE.U32 R6, R3, 0x4, R6 ;  /* 0x0000000403067825 */ /* 0x000fe400078e0006 */
[----:B--2---:R-:W2:Y:S04]  /*00a0*/  LDG.E R4, desc[UR6][R4.64] ;  /* 0x0000000604047981 */ /* 0x004ea8000c1e1900 */
[----:B------:R-:W2:Y:S01]  /*00b0*/  LDG.E R7, desc[UR6][R6.64] ;  /* 0x0000000606077981 */ /* 0x000ea2000c1e1900 */
[----:B------:R-:W0:Y:S01]  /*00c0*/  S2UR UR5, SR_CgaCtaId ;  /* 0x00000000000579c3 */ /* 0x000e220000008800 */
[----:B------:R-:W-:Y:S01]  /*00d0*/  UMOV UR4, 0x400 ;  /* 0x0000040000047882 */ /* 0x000fe20000000000 */
[----:B------:R-:W-:-:S05]  /*00e0*/  VIADD R3, R0, 0x80 ;  /* 0x0000008000037836 */ /* 0x000fca0000000000 */
[----:B---3--:R-:W-:-:S04]  /*00f0*/  ISETP.GE.U32.AND P1, PT, R3, R2, PT ;  /* 0x000000020300720c */ /* 0x008fc80003f26070 */
[----:B------:R-:W-:Y:S01]  /*0100*/  ISETP.GT.U32.OR P1, PT, R0, 0x7f, P1 ;  /* 0x0000007f0000780c */ /* 0x000fe20000f24470 */
[----:B0-----:R-:W-:-:S06]  /*0110*/  ULEA UR4, UR5, UR4, 0x18 ;  /* 0x0000000405047291 */ /* 0x001fcc000f8ec0ff */
[----:B------:R-:W-:Y:S01]  /*0120*/  LEA R3, R0, UR4, 0x2 ;  /* 0x0000000400037c11 */ /* 0x000fe2000f8e10ff */
[----:B--2---:R-:W-:Y:S02]  /*0130*/  IMAD.IADD R8, R4, 0x1, R7 ;  /* 0x0000000104087824 */ /* 0x004fe400078e0207 */
[----:B------:R-:W-:-:S03]  /*0140*/  VIADD R7, R0, 0x40 ;  /* 0x0000004000077836 */ /* 0x000fc60000000000 */
[----:B------:R-:W-:Y:S01]  /*0150*/  STS [R3], R8 ;  /* 0x0000000803007388 */ /* 0x000fe20000000800 */
[----:B------:R-:W-:Y:S01]  /*0160*/  BAR.SYNC.DEFER_BLOCKING 0x0 ;  /* 0x0000000000007b1d */ /* 0x000fe20000010000 */
[----:B------:R-:W-:Y:S01]  /*0170*/  ISETP.GE.U32.AND P0, PT, R7, R2, PT ;  /* 0x000000020700720c */ /* 0x000fe20003f06070 */
[----:B------:R-:W-:-:S03]  /*0180*/  VIADD R7, R0, 0x20 ;  /* 0x0000002000077836 */ /* 0x000fc60000000000 */
[----:B------:R-:W-:Y:S01]  /*0190*/  ISETP.GT.U32.OR P0, PT, R0, 0x3f, P0 ;  /* 0x0000003f0000780c */ /* 0x000fe20000704470 */
[----:B------:R-:W-:Y:S04]  /*01a0*/  @!P1 LDS R4, [R3+0x200] ;  /* 0x0002000003049984 */ /* 0x000fe80000000800 */
[----:B------:R-:W0:Y:S02]  /*01b0*/  @!P1 LDS R5, [R3] ;  /* 0x0000000003059984 */ /* 0x000e240000000800 */
[----:B0-----:R-:W-:-:S05]  /*01c0*/  @!P1 IMAD.IADD R4, R4, 0x1, R5 ;  /* 0x0000000104049824 */ /* 0x001fca00078e0205 */
[----:B------:R-:W-:Y:S01]  /*01d0*/  @!P1 STS [R3], R4 ;  /* 0x0000000403009388 */ /* 0x000fe20000000800 */
        /* <DEDUP_REMOVED lines=14> */
[----:B0-----:R-:W-:-:S05]  /*02c0*/  @!P1 IADD3 R4, PT, PT, R5, R4, RZ ;  /* 0x0000000405049210 */ /* 0x001fca0007ffe0ff */
        /* <DEDUP_REMOVED lines=10> */
[----:B------:R-:W-:Y:S02]  /*0370*/  ISETP.GE.U32.AND P0, PT, R7, R2, PT ;  /* 0x000000020700720c */ /* 0x000fe40003f06070 */
[C---:B------:R-:W-:Y:S02]  /*0380*/  IADD3 R7, PT, PT, R0.reuse, 0x2, RZ ;  /* 0x0000000200077810 */ /* 0x040fe40007ffe0ff */
[----:B------:R-:W-:Y:S01]  /*0390*/  ISETP.GT.U32.OR P0, PT, R0, 0x3, P0 ;  /* 0x000000030000780c */ /* 0x000fe20000704470 */
[----:B------:R-:W-:Y:S04]  /*03a0*/  @!P1 LDS R5, [R3+0x20] ;  /* 0x0000200003059984 */ /* 0x000fe80000000800 */
[----:B------:R-:W0:Y:S02]  /*03b0*/  @!P1 LDS R4, [R3] ;  /* 0x0000000003049984 */ /* 0x000e240000000800 */
[----:B0-----:R-:W-:-:S05]  /*03c0*/  @!P1 IMAD.IADD R4, R5, 0x1, R4 ;  /* 0x0000000105049824 */ /* 0x001fca00078e0204 */
[----:B------:R-:W-:Y:S01]  /*03d0*/  @!P1 STS [R3], R4 ;  /* 0x0000000403009388 */ /* 0x000fe20000000800 */
[----:B------:R-:W-:Y:S01]  /*03e0*/  BAR.SYNC.DEFER_BLOCKING 0x0 ;  /* 0x0000000000007b1d */ /* 0x000fe20000010000 */
[----:B------:R-:W-:-:S04]  /*03f0*/  ISETP.GE.U32.AND P1, PT, R7, R2, PT ;  /* 0x000000020700720c */ /* 0x000fc80003f26070 */
[----:B------:R-:W-:Y:S01]  /*0400*/  ISETP.GT.U32.OR P1, PT, R0, 0x1, P1 ;  /* 0x000000010000780c */ /* 0x000fe20000f24470 */
[----:B------:R-:W-:Y:S04]  /*0410*/  @!P0 LDS R5, [R3+0x10] ;  /* 0x0000100003058984 */ /* 0x000fe80000000800 */
[----:B------:R-:W0:Y:S02]  /*0420*/  @!P0 LDS R6, [R3] ;  /* 0x0000000003068984 */ /* 0x000e240000000800 */
[----:B0-----:R-:W-:-:S05]  /*0430*/  @!P0 IMAD.IADD R6, R5, 0x1, R6 ;  /* 0x0000000105068824 */ /* 0x001fca00078e0206 */
[----:B------:R-:W-:Y:S01]  /*0440*/  @!P0 STS [R3], R6 ;  /* 0x0000000603008388 */ /* 0x000fe20000000800 */
[----:B------:R-:W-:Y:S01]  /*0450*/  BAR.SYNC.DEFER_BLOCKING 0x0 ;  /* 0x0000000000007b1d */ /* 0x000fe20000010000 */
[----:B------:R-:W-:-:S04]  /*0460*/  ISETP.GE.U32.AND P0, PT, R2, 0x2, PT ;  /* 0x000000020200780c */ /* 0x000fc80003f06070 */
[----:B------:R-:W-:Y:S01]  /*0470*/  ISETP.NE.OR P0, PT, R0, RZ, !P0 ;  /* 0x000000ff0000720c */ /* 0x000fe20004705670 */
[----:B------:R-:W-:Y:S04]  /*0480*/  @!P1 LDS R5, [R3+0x8] ;  /* 0x0000080003059984 */ /* 0x000fe80000000800 */
[----:B------:R-:W0:Y:S02]  /*0490*/  @!P1 LDS R4, [R3] ;  /* 0x0000000003049984 */ /* 0x000e240000000800 */
[----:B0-----:R-:W-:-:S05]  /*04a0*/  @!P1 IMAD.IADD R4, R5, 0x1, R4 ;  /* 0x0000000105049824 */ /* 0x001fca00078e0204 */
[----:B------:R-:W-:Y:S01]  /*04b0*/  @!P1 STS [R3], R4 ;  /* 0x0000000403009388 */ /* 0x000fe20000000800 */
[----:B------:R-:W-:Y:S01]  /*04c0*/  BAR.SYNC.DEFER_BLOCKING 0x0 ;  /* 0x0000000000007b1d */ /* 0x000fe20000010000 */
[----:B------:R-:W-:-:S05]  /*04d0*/  ISETP.NE.AND P1, PT, R0, RZ, PT ;  /* 0x000000ff0000720c */ /* 0x000fca0003f25270 */
[----:B------:R-:W-:Y:S04]  /*04e0*/  @!P0 LDS R2, [R3+0x4] ;  /* 0x0000040003028984 */ /* 0x000fe80000000800 */
[----:B------:R-:W0:Y:S02]  /*04f0*/  @!P0 LDS R5, [R3] ;  /* 0x0000000003058984 */ /* 0x000e240000000800 */
[----:B0-----:R-:W-:-:S05]  /*0500*/  @!P0 IMAD.IADD R2, R2, 0x1, R5 ;  /* 0x0000000102028824 */ /* 0x001fca00078e0205 */
[----:B------:R0:W-:Y:S01]  /*0510*/  @!P0 STS [R3], R2 ;  /* 0x0000000203008388 */ /* 0x0001e20000000800 */
[----:B------:R-:W-:Y:S05]  /*0520*/  @P1 EXIT ;  /* 0x000000000000194d */ /* 0x000fea0003800000 */
[----:B------:R-:W1:Y:S01]  /*0530*/  LDS R5, [UR4] ;  /* 0x00000004ff057984 */ /* 0x000e620008000800 */
[----:B0-----:R-:W1:Y:S03]  /*0540*/  LDC.64 R2, c[0x0][0x390] ;  /* 0x0000e400ff027b82 */ /* 0x001e660000000a00 */
[----:B-1----:R-:W-:Y:S01]  /*0550*/  REDG.E.ADD.STRONG.GPU desc[UR6][R2.64], R5 ;  /* 0x000000050200798e */ /* 0x002fe2000c12e106 */
[----:B------:R-:W-:Y:S05]  /*0560*/  EXIT ;  /* 0x000000000000794d */ /* 0x000fea0003800000 */
.L_x_1:
        /* <DEDUP_REMOVED lines=9> */
.L_x_12:


//--------------------- .text._Z19SumReductionKernel2PiiS_ --------------------------
	.section	.text._Z19SumReductionKernel2PiiS_,"ax",@progbits
	.align	128
        .global         _Z19SumReductionKernel2PiiS_
        .type           _Z19SumReductionKernel2PiiS_,@function
        .size           _Z19SumReductionKernel2PiiS_,(.L_x_13 - _Z19SumReductionKernel2PiiS_)
        .other          _Z19SumReductionKernel2PiiS_,@"STO_CUDA_ENTRY STV_DEFAULT"
_Z19SumReductionKernel2PiiS_:
.text._Z19SumReductionKernel2PiiS_:
[----:B------:R-:W-:Y:S01]  /*0000*/  LDC R1, c[0x0][0x37c] ;  /* 0x0000df00ff017b82 */ /* 0x000fe20000000800 */
[----:B------:R-:W0:Y:S07]  /*0010*/  S2R R0, SR_TID.X ;  /* 0x0000000000007919 */ /* 0x000e2e0000002100 */
[----:B------:R-:W0:Y:S01]  /*0020*/  LDC.64 R4, c[0x0][0x380] ;  /* 0x0000e000ff047b82 */ /* 0x000e220000000a00 */
[----:B------:R-:W1:Y:S07]  /*0030*/  LDCU.64 UR6, c[0x0][0x358] ;  /* 0x00006b00ff0677ac */ /* 0x000e6e0008000a00 */
[----:B------:R-:W2:Y:S01]  /*0040*/  LDC R2, c[0x0][0x388] ;  /* 0x0000e200ff027b82 */ /* 0x000ea20000000800 */
[----:B0-----:R-:W-:-:S05]  /*0050*/  IMAD.WIDE.U32 R4, R0, 0x4, R4 ;  /* 0x0000000400047825 */ /* 0x001fca00078e0004 */
[----:B-1----:R-:W3:Y:S04]  /*0060*/  LDG.E R6, desc[UR6][R4.64] ;  /* 0x0000000604067981 */ /* 0x002ee8000c1e1900 */
[----:B------:R-:W3:Y:S01]  /*0070*/  LDG.E R7, desc[UR6][R4.64+0x800] ;  /* 0x0008000604077981 */ /* 0x000ee2000c1e1900 */
[----:B------:R-:W0:Y:S01]  /*0080*/  S2UR UR5, SR_CgaCtaId ;  /* 0x00000000000579c3 */ /* 0x000e220000008800 */
[----:B------:R-:W-:Y:S01]  /*0090*/  UMOV UR4, 0x400 ;  /* 0x0000040000047882 */ /* 0x000fe20000000000 */
[----:B------:R-:W-:-:S05]  /*00a0*/  VIADD R3, R0, 0x100 ;  /* 0x0000010000037836 */ /* 0x000fca0000000000 */
[----:B--2---:R-:W-:-:S04]  /*00b0*/  ISETP.GE.U32.AND P0, PT, R3, R2, PT ;  /* 0x000000020300720c */ /* 0x004fc80003f06070 */
[----:B------:R-:W-:Y:S01]  /*00c0*/  ISETP.GT.U32.OR P0, PT, R0, 0xff, P0 ;  /* 0x000000ff0000780c */ /* 0x000fe20000704470 */
[----:B0-----:R-:W-:-:S06]  /*00d0*/  ULEA UR4, UR5, UR4, 0x18 ;  /* 0x0000000405047291 */ /* 0x001fcc000f8ec0ff */
[----:B------:R-:W-:Y:S01]  /*00e0*/  LEA R3, R0, UR4, 0x2 ;  /* 0x0000000400037c11 */ /* 0x000fe2000f8e10ff */
[----:B---3--:R-:W-:Y:S02]  /*00f0*/  IMAD.IADD R6, R6, 0x1, R7 ;  /* 0x0000000106067824 */ /* 0x008fe400078e0207 */
        /* <DEDUP_REMOVED lines=73> */
[----:B-1----:R-:W-:Y:S01]  /*0590*/  STG.E desc[UR6][R2.64], R5 ;  /* 0x0000000502007986 */ /* 0x002fe2000c101906 */
[----:B------:R-:W-:Y:S05]  /*05a0*/  EXIT ;  /* 0x000000000000794d */ /* 0x000fea0003800000 */
.L_x_2:
        /* <DEDUP_REMOVED lines=13> */
.L_x_13:


//--------------------- .text._Z19SumReductionKernel1PiiS_ --------------------------
	.section	.text._Z19SumReductionKernel1PiiS_,"ax",@progbits
	.align	128
        .global         _Z19SumReductionKernel1PiiS_
        .type           _Z19SumReductionKernel1PiiS_,@function
        .size           _Z19SumReductionKernel1PiiS_,(.L_x_14 - _Z19SumReductionKernel1PiiS_)
        .other          _Z19SumReductionKernel1PiiS_,@"STO_CUDA_ENTRY STV_DEFAULT"
_Z19SumReductionKernel1PiiS_:
.text._Z19SumReductionKernel1PiiS_:
[----:B------:R-:W-:Y:S01]  /*0000*/  LDC R1, c[0x0][0x37c] ;  /* 0x0000df00ff017b82 */ /* 0x000fe20000000800 */
[----:B------:R-:W0:Y:S07]  /*0010*/  S2R R0, SR_TID.X ;  /* 0x0000000000007919 */ /* 0x000e2e0000002100 */
[----:B------:R-:W0:Y:S01]  /*0020*/  LDC.64 R2, c[0x0][0x380] ;  /* 0x0000e000ff027b82 */ /* 0x000e220000000a00 */
[----:B------:R-:W1:Y:S01]  /*0030*/  LDCU UR6, c[0x0][0x360] ;  /* 0x00006c00ff0677ac */ /* 0x000e620008000800 */
[----:B------:R-:W2:Y:S01]  /*0040*/  LDCU.64 UR4, c[0x0][0x358] ;  /* 0x00006b00ff0477ac */ /* 0x000ea20008000a00 */
[----:B------:R-:W3:Y:S01]  /*0050*/  LDCU UR7, c[0x0][0x388] ;  /* 0x00007100ff0777ac */ /* 0x000ee20008000800 */
[----:B-1----:R-:W-:-:S02]  /*0060*/  IMAD.U32 R7, RZ, RZ, UR6 ;  /* 0x00000006ff077e24 */ /* 0x002fc4000f8e00ff */
[----:B0-23--:R-:W-:-:S07]  /*0070*/  IMAD.WIDE.U32 R2, R0, 0x4, R2 ;  /* 0x0000000400027825 */ /* 0x00dfce00078e0002 */
.L_x_5:
[----:B------:R-:W-:Y:S01]  /*0080*/  IMAD.IADD R4, R0, 0x1, R7 ;  /* 0x0000000100047824 */ /* 0x000fe200078e0207 */
[----:B------:R-:W-:Y:S04]  /*0090*/  BSSY.RECONVERGENT B0, `(.L_x_3) ;  /* 0x0000009000007945 */ /* 0x000fe80003800200 */
[----:B------:R-:W-:-:S04]  /*00a0*/  ISETP.GE.U32.AND P0, PT, R4, UR7, PT ;  /* 0x0000000704007c0c */ /* 0x000fc8000bf06070 */
[----:B------:R-:W-:-:S13]  /*00b0*/  ISETP.GE.U32.OR P0, PT, R0, R7, P0 ;  /* 0x000000070000720c */ /* 0x000fda0000706470 */
[----:B0-----:R-:W-:Y:S05]  /*00c0*/  @P0 BRA `(.L_x_4) ;  /* 0x0000000000140947 */ /* 0x001fea0003800000 */
[----:B------:R-:W-:Y:S01]  /*00d0*/  IMAD.WIDE R4, R7, 0x4, R2 ;  /* 0x0000000407047825 */ /* 0x000fe200078e0202 */
[----:B------:R-:W2:Y:S05]  /*00e0*/  LDG.E R9, desc[UR4][R2.64] ;  /* 0x0000000402097981 */ /* 0x000eaa000c1e1900 */
[----:B------:R-:W2:Y:S02]  /*00f0*/  LDG.E R4, desc[UR4][R4.64] ;  /* 0x0000000404047981 */ /* 0x000ea4000c1e1900 */
[----:B--2---:R-:W-:-:S05]  /*0100*/  IMAD.IADD R9, R4, 0x1, R9 ;  /* 0x0000000104097824 */ /* 0x004fca00078e0209 */
[----:B------:R0:W-:Y:S02]  /*0110*/  STG.E desc[UR4][R2.64], R9 ;  /* 0x0000000902007986 */ /* 0x0001e4000c101904 */
.L_x_4:
[----:B------:R-:W-:Y:S05]  /*0120*/  BSYNC.RECONVERGENT B0 ;  /* 0x0000000000007941 */ /* 0x000fea0003800200 */
.L_x_3:
[----:B------:R-:W-:Y:S01]  /*0130*/  BAR.SYNC.DEFER_BLOCKING 0x0 ;  /* 0x0000000000007b1d */ /* 0x000fe20000010000 */
[----:B------:R-:W-:Y:S02]  /*0140*/  ISETP.GT.U32.AND P0, PT, R7, 0x1, PT ;  /* 0x000000010700780c */ /* 0x000fe40003f04070 */
[----:B------:R-:W-:-:S11]  /*0150*/  SHF.R.U32.HI R7, RZ, 0x1, R7 ;  /* 0x00000001ff077819 */ /* 0x000fd60000011607 */
[----:B------:R-:W-:Y:S05]  /*0160*/  @P0 BRA `(.L_x_5) ;  /* 0xfffffffc00c40947 */ /* 0x000fea000383ffff */
[----:B------:R-:W-:-:S13]  /*0170*/  ISETP.NE.AND P0, PT, R0, RZ, PT ;  /* 0x000000ff0000720c */ /* 0x000fda0003f05270 */
[----:B------:R-:W-:Y:S05]  /*0180*/  @P0 EXIT ;  /* 0x000000000000094d */ /* 0x000fea0003800000 */
[----:B0-----:R-:W0:Y:S02]  /*0190*/  LDC.64 R2, c[0x0][0x380] ;  /* 0x0000e000ff027b82 */ /* 0x001e240000000a00 */
[----:B0-----:R-:W2:Y:S06]  /*01a0*/  LDG.E R3, desc[UR4][R2.64] ;  /* 0x0000000402037981 */ /* 0x001eac000c1e1900 */
[----:B------:R-:W2:Y:S02]  /*01b0*/  LDC.64 R4, c[0x0][0x390] ;  /* 0x0000e400ff047b82 */ /* 0x000ea40000000a00 */
[----:B--2---:R-:W-:Y:S01]  /*01c0*/  STG.E desc[UR4][R4.64], R3 ;  /* 0x0000000304007986 */ /* 0x004fe2000c101904 */
[----:B------:R-:W-:Y:S05]  /*01d0*/  EXIT ;  /* 0x000000000000794d */ /* 0x000fea0003800000 */
.L_x_6:
        /* <DEDUP_REMOVED lines=10> */
.L_x_14:


//--------------------- .text._Z19SumReductionKernel0PiiS_ --------------------------
	.section	.text._Z19SumReductionKernel0PiiS_,"ax",@progbits
	.align	128
        .global         _Z19SumReductionKernel0PiiS_
        .type           _Z19SumReductionKernel0PiiS_,@function
        .size           _Z19SumReductionKernel0PiiS_,(.L_x_15 - _Z19SumReductionKernel0PiiS_)
        .other          _Z19SumReductionKernel0PiiS_,@"STO_CUDA_ENTRY STV_DEFAULT"
_Z19SumReductionKernel0PiiS_:
.text._Z19SumReductionKernel0PiiS_:
[----:B------:R-:W-:Y:S01]  /*0000*/  LDC R1, c[0x0][0x37c] ;  /* 0x0000df00ff017b82 */ /* 0x000fe20000000800 */
[----:B------:R-:W0:Y:S07]  /*0010*/  S2R R11, SR_TID.X ;  /* 0x00000000000b7919 */ /* 0x000e2e0000002100 */
[----:B------:R-:W1:Y:S01]  /*0020*/  LDC.64 R2, c[0x0][0x380] ;  /* 0x0000e000ff027b82 */ /* 0x000e620000000a00 */
[----:B------:R-:W-:Y:S01]  /*0030*/  IMAD.MOV.U32 R0, RZ, RZ, 0x1 ;  /* 0x00000001ff007424 */ /* 0x000fe200078e00ff */
[----:B------:R-:W2:Y:S01]  /*0040*/  LDCU.64 UR4, c[0x0][0x358] ;  /* 0x00006b00ff0477ac */ /* 0x000ea20008000a00 */
[----:B------:R-:W3:Y:S01]  /*0050*/  LDCU UR6, c[0x0][0x360] ;  /* 0x00006c00ff0677ac */ /* 0x000ee20008000800 */
[----:B------:R-:W4:Y:S01]  /*0060*/  LDCU UR7, c[0x0][0x388] ;  /* 0x00007100ff0777ac */ /* 0x000f220008000800 */
[----:B0-----:R-:W-:-:S04]  /*0070*/  IMAD.SHL.U32 R7, R11, 0x2, RZ ;  /* 0x000000020b077824 */ /* 0x001fc800078e00ff */
[----:B-1234-:R-:W-:-:S07]  /*0080*/  IMAD.WIDE.U32 R2, R7, 0x4, R2 ;  /* 0x0000000407027825 */ /* 0x01efce00078e0002 */
.L_x_9:
[----:B------:R-:W-:Y:S01]  /*0090*/  IADD3 R4, PT, PT, R0, -0x1, RZ ;  /* 0xffffffff00047810 */ /* 0x000fe20007ffe0ff */
[----:B------:R-:W-:Y:S01]  /*00a0*/  IMAD.IADD R5, R7, 0x1, R0 ;  /* 0x0000000107057824 */ /* 0x000fe200078e0200 */
[----:B------:R-:W-:Y:S02]  /*00b0*/  BSSY.RECONVERGENT B0, `(.L_x_7) ;  /* 0x0000009000007945 */ /* 0x000fe40003800200 */
[----:B------:R-:W-:-:S04]  /*00c0*/  LOP3.LUT P0, RZ, R4, R11, RZ, 0xc0, !PT ;  /* 0x0000000b04ff7212 */ /* 0x000fc8000780c0ff */
[----:B------:R-:W-:-:S13]  /*00d0*/  ISETP.GE.U32.OR P0, PT, R5, UR7, P0 ;  /* 0x0000000705007c0c */ /* 0x000fda0008706470 */
[----:B0-----:R-:W-:Y:S05]  /*00e0*/  @P0 BRA `(.L_x_8) ;  /* 0x0000000000140947 */ /* 0x001fea0003800000 */
[----:B------:R-:W-:Y:S01]  /*00f0*/  IMAD.WIDE R4, R0, 0x4, R2 ;  /* 0x0000000400047825 */ /* 0x000fe200078e0202 */
[----:B------:R-:W2:Y:S05]  /*0100*/  LDG.E R9, desc[UR4][R2.64] ;  /* 0x0000000402097981 */ /* 0x000eaa000c1e1900 */
[----:B------:R-:W2:Y:S02]  /*0110*/  LDG.E R4, desc[UR4][R4.64] ;  /* 0x0000000404047981 */ /* 0x000ea4000c1e1900 */
[----:B--2---:R-:W-:-:S05]  /*0120*/  IADD3 R9, PT, PT, R4, R9, RZ ;  /* 0x0000000904097210 */ /* 0x004fca0007ffe0ff */
[----:B------:R0:W-:Y:S02]  /*0130*/  STG.E desc[UR4][R2.64], R9 ;  /* 0x0000000902007986 */ /* 0x0001e4000c101904 */
.L_x_8:
[----:B------:R-:W-:Y:S05]  /*0140*/  BSYNC.RECONVERGENT B0 ;  /* 0x0000000000007941 */ /* 0x000fea0003800200 */
.L_x_7:
[----:B------:R-:W-:Y:S01]  /*0150*/  IMAD.SHL.U32 R0, R0, 0x2, RZ ;  /* 0x0000000200007824 */ /* 0x000fe200078e00ff */
[----:B------:R-:W-:Y:S04]  /*0160*/  BAR.SYNC.DEFER_BLOCKING 0x0 ;  /* 0x0000000000007b1d */ /* 0x000fe80000010000 */
[----:B------:R-:W-:-:S13]  /*0170*/  ISETP.GT.U32.AND P0, PT, R0, UR6, PT ;  /* 0x0000000600007c0c */ /* 0x000fda000bf04070 */
[----:B------:R-:W-:Y:S05]  /*0180*/  @!P0 BRA `(.L_x_9) ;  /* 0xfffffffc00c08947 */ /* 0x000fea000383ffff */
[----:B------:R-:W-:-:S13]  /*0190*/  ISETP.NE.AND P0, PT, R11, RZ, PT ;  /* 0x000000ff0b00720c */ /* 0x000fda0003f05270 */
[----:B------:R-:W-:Y:S05]  /*01a0*/  @P0 EXIT ;  /* 0x000000000000094d */ /* 0x000fea0003800000 */
[----:B0-----:R-:W0:Y:S02]  /*01b0*/  LDC.64 R2, c[0x0][0x380] ;  /* 0x0000e000ff027b82 */ /* 0x001e240000000a00 */
[----:B0-----:R-:W2:Y:S06]  /*01c0*/  LDG.E R3, desc[UR4][R2.64] ;  /* 0x0000000402037981 */ /* 0x001eac000c1e1900 */
[----:B------:R-:W2:Y:S02]  /*01d0*/  LDC.64 R4, c[0x0][0x390] ;  /* 0x0000e400ff047b82 */ /* 0x000ea40000000a00 */
[----:B--2---:R-:W-:Y:S01]  /*01e0*/  STG.E desc[UR4][R4.64], R3 ;  /* 0x0000000304007986 */ /* 0x004fe2000c101904 */
[----:B------:R-:W-:Y:S05]  /*01f0*/  EXIT ;  /* 0x000000000000794d */ /* 0x000fea0003800000 */
.L_x_10:
        /* <DEDUP_REMOVED lines=16> */
.L_x_15:


//--------------------- .nv.shared._Z19SumReductionKernel4PiiS_ --------------------------
	.section	.nv.shared._Z19SumReductionKernel4PiiS_,"aw",@nobits
	.sectionflags	@""
	.align	4
.nv.shared._Z19SumReductionKernel4PiiS_:
	.zero		2048


//--------------------- .nv.shared.reserved.0     --------------------------
	.section	.nv.shared.reserved.0,"aw",@nobits
	.weak		__nv_reservedSMEM_offset_0_alias
	.size		__nv_reservedSMEM_offset_0_alias, 0, 64
	.other		__nv_reservedSMEM_offset_0_alias,@"STO_CUDA_RESERVED_SHARED STV_DEFAULT"
__nv_reservedSMEM_offset_0_alias:
	.zero		0
	.zero		64


//--------------------- .nv.shared._Z19SumReductionKernel3PiiS_ --------------------------
	.section	.nv.shared._Z19SumReductionKernel3PiiS_,"aw",@nobits
	.sectionflags	@""
	.align	4
.nv.shared._Z19SumReductionKernel3PiiS_:
	.zero		2048


//--------------------- .nv.shared._Z19SumReductionKernel2PiiS_ --------------------------
	.section	.nv.shared._Z19SumReductionKernel2PiiS_,"aw",@nobits
	.sectionflags	@""
	.align	4
.nv.shared._Z19SumReductionKernel2PiiS_:
	.zero		3072


//--------------------- .nv.constant0._Z19SumReductionKernel4PiiS_ --------------------------
	.section	.nv.constant0._Z19SumReductionKernel4PiiS_,"a",@progbits
	.sectionflags	@""
	.align	4
.nv.constant0._Z19SumReductionKernel4PiiS_:
	.zero		920


//--------------------- .nv.constant0._Z19SumReductionKernel3PiiS_ --------------------------
	.section	.nv.constant0._Z19SumReductionKernel3PiiS_,"a",@progbits
	.sectionflags	@""
	.align	4
.nv.constant0._Z19SumReductionKernel3PiiS_:
	.zero		920


//--------------------- .nv.constant0._Z19SumReductionKernel2PiiS_ --------------------------
	.section	.nv.constant0._Z19SumReductionKernel2PiiS_,"a",@progbits
	.sectionflags	@""
	.align	4
.nv.constant0._Z19SumReductionKernel2PiiS_:
	.zero		920


//--------------------- .nv.constant0._Z19SumReductionKernel1PiiS_ --------------------------
	.section	.nv.constant0._Z19SumReductionKernel1PiiS_,"a",@progbits
	.sectionflags	@""
	.align	4
.nv.constant0._Z19SumReductionKernel1PiiS_:
	.zero		920


//--------------------- .nv.constant0._Z19SumReductionKernel0PiiS_ --------------------------
	.section	.nv.constant0._Z19SumReductionKernel0PiiS_,"a",@progbits
	.sectionflags	@""
	.align	4
.nv.constant0._Z19SumReductionKernel0PiiS_:
	.zero		920


//--------------------- SYMBOLS --------------------------

	.type		.nv.reservedSmem.offset0,@object
	.size		.nv.reservedSmem.offset0,0x4
	.type		.nv.reservedSmem.cap,@object
	.size		.nv.reservedSmem.cap,0x4
